//
// Generated by NVIDIA NVVM Compiler
//
// Compiler Build ID: CL-36424714
// Cuda compilation tools, release 13.0, V13.0.88
// Based on NVVM 20.0.0
//

.version 9.0
.target sm_100
.address_size 64

	// .globl	_Z20convolution_1D_basicPfS_S_i
// _ZZ20convolution_1D_tiledPfS_S_iE10input_tile has been demoted

.visible .entry _Z20convolution_1D_basicPfS_S_i(
	.param .u64 .ptr .align 1 _Z20convolution_1D_basicPfS_S_i_param_0,
	.param .u64 .ptr .align 1 _Z20convolution_1D_basicPfS_S_i_param_1,
	.param .u64 .ptr .align 1 _Z20convolution_1D_basicPfS_S_i_param_2,
	.param .u32 _Z20convolution_1D_basicPfS_S_i_param_3
)
{
	.reg .pred 	%p<15>;
	.reg .b32 	%r<10>;
	.reg .b32 	%f<27>;
	.reg .b64 	%rd<19>;

	ld.param.u64 	%rd4, [_Z20convolution_1D_basicPfS_S_i_param_0];
	ld.param.u64 	%rd5, [_Z20convolution_1D_basicPfS_S_i_param_1];
	ld.param.u64 	%rd3, [_Z20convolution_1D_basicPfS_S_i_param_2];
	ld.param.u32 	%r5, [_Z20convolution_1D_basicPfS_S_i_param_3];
	cvta.to.global.u64 	%rd1, %rd5;
	cvta.to.global.u64 	%rd2, %rd4;
	mov.u32 	%r6, %ctaid.x;
	mov.u32 	%r7, %ntid.x;
	mov.u32 	%r8, %tid.x;
	mad.lo.s32 	%r1, %r6, %r7, %r8;
	setp.ge.s32 	%p1, %r1, %r5;
	@%p1 bra 	$L__BB0_12;
	add.s32 	%r2, %r1, -2;
	setp.lt.s32 	%p2, %r1, 2;
	setp.ge.s32 	%p3, %r2, %r5;
	mov.f32 	%f23, 0f00000000;
	or.pred  	%p4, %p2, %p3;
	@%p4 bra 	$L__BB0_3;
	mul.wide.u32 	%rd6, %r2, 4;
	add.s64 	%rd7, %rd2, %rd6;
	ld.global.f32 	%f12, [%rd7];
	ld.global.f32 	%f13, [%rd1];
	fma.rn.f32 	%f23, %f12, %f13, 0f00000000;
$L__BB0_3:
	setp.lt.s32 	%p5, %r1, 1;
	setp.gt.s32 	%p6, %r1, %r5;
	or.pred  	%p7, %p5, %p6;
	@%p7 bra 	$L__BB0_5;
	add.s32 	%r9, %r1, -1;
	mul.wide.u32 	%rd8, %r9, 4;
	add.s64 	%rd9, %rd2, %rd8;
	ld.global.f32 	%f14, [%rd9];
	ld.global.f32 	%f15, [%rd1+4];
	fma.rn.f32 	%f23, %f14, %f15, %f23;
$L__BB0_5:
	setp.lt.s32 	%p8, %r1, 0;
	@%p8 bra 	$L__BB0_7;
	mul.wide.u32 	%rd10, %r1, 4;
	add.s64 	%rd11, %rd2, %rd10;
	ld.global.f32 	%f16, [%rd11];
	ld.global.f32 	%f17, [%rd1+8];
	fma.rn.f32 	%f23, %f16, %f17, %f23;
$L__BB0_7:
	add.s32 	%r3, %r1, 1;
	setp.lt.s32 	%p9, %r1, -1;
	setp.ge.s32 	%p10, %r3, %r5;
	or.pred  	%p11, %p9, %p10;
	@%p11 bra 	$L__BB0_9;
	mul.wide.u32 	%rd12, %r3, 4;
	add.s64 	%rd13, %rd2, %rd12;
	ld.global.f32 	%f18, [%rd13];
	ld.global.f32 	%f19, [%rd1+12];
	fma.rn.f32 	%f23, %f18, %f19, %f23;
$L__BB0_9:
	add.s32 	%r4, %r1, 2;
	setp.lt.s32 	%p12, %r1, -2;
	setp.ge.s32 	%p13, %r4, %r5;
	or.pred  	%p14, %p12, %p13;
	@%p14 bra 	$L__BB0_11;
	mul.wide.u32 	%rd14, %r4, 4;
	add.s64 	%rd15, %rd2, %rd14;
	ld.global.f32 	%f20, [%rd15];
	ld.global.f32 	%f21, [%rd1+16];
	fma.rn.f32 	%f23, %f20, %f21, %f23;
$L__BB0_11:
	cvta.to.global.u64 	%rd16, %rd3;
	mul.wide.s32 	%rd17, %r1, 4;
	add.s64 	%rd18, %rd16, %rd17;
	st.global.f32 	[%rd18], %f23;
$L__BB0_12:
	ret;

}
	// .globl	_Z20convolution_1D_tiledPfS_S_i
.visible .entry _Z20convolution_1D_tiledPfS_S_i(
	.param .u64 .ptr .align 1 _Z20convolution_1D_tiledPfS_S_i_param_0,
	.param .u64 .ptr .align 1 _Z20convolution_1D_tiledPfS_S_i_param_1,
	.param .u64 .ptr .align 1 _Z20convolution_1D_tiledPfS_S_i_param_2,
	.param .u32 _Z20convolution_1D_tiledPfS_S_i_param_3
)
{
	.reg .pred 	%p<7>;
	.reg .b32 	%r<12>;
	.reg .b32 	%f<17>;
	.reg .b64 	%rd<11>;
	// demoted variable
	.shared .align 4 .b8 _ZZ20convolution_1D_tiledPfS_S_iE10input_tile[1024];
	ld.param.u64 	%rd1, [_Z20convolution_1D_tiledPfS_S_i_param_0];
	ld.param.u64 	%rd2, [_Z20convolution_1D_tiledPfS_S_i_param_1];
	ld.param.u64 	%rd3, [_Z20convolution_1D_tiledPfS_S_i_param_2];
	ld.param.u32 	%r6, [_Z20convolution_1D_tiledPfS_S_i_param_3];
	mov.u32 	%r1, %tid.x;
	mov.u32 	%r7, %ctaid.x;
	mad.lo.s32 	%r8, %r7, 252, %r1;
	add.s32 	%r3, %r8, -2;
	setp.lt.s32 	%p1, %r8, 2;
	setp.ge.s32 	%p2, %r3, %r6;
	shl.b32 	%r9, %r1, 2;
	mov.u32 	%r10, _ZZ20convolution_1D_tiledPfS_S_iE10input_tile;
	add.s32 	%r4, %r10, %r9;
	or.pred  	%p3, %p1, %p2;
	@%p3 bra 	$L__BB1_2;
	cvta.to.global.u64 	%rd4, %rd1;
	mul.wide.u32 	%rd5, %r3, 4;
	add.s64 	%rd6, %rd4, %rd5;
	ld.global.f32 	%f1, [%rd6];
	st.shared.f32 	[%r4], %f1;
	bra.uni 	$L__BB1_3;
$L__BB1_2:
	mov.b32 	%r11, 0;
	st.shared.u32 	[%r4], %r11;
$L__BB1_3:
	bar.sync 	0;
	setp.gt.u32 	%p4, %r1, 251;
	setp.ge.s32 	%p5, %r8, %r6;
	or.pred  	%p6, %p4, %p5;
	@%p6 bra 	$L__BB1_5;
	cvta.to.global.u64 	%rd7, %rd2;
	ld.shared.f32 	%f2, [%r4];
	ld.global.f32 	%f3, [%rd7];
	fma.rn.f32 	%f4, %f2, %f3, 0f00000000;
	ld.shared.f32 	%f5, [%r4+4];
	ld.global.f32 	%f6, [%rd7+4];
	fma.rn.f32 	%f7, %f5, %f6, %f4;
	ld.shared.f32 	%f8, [%r4+8];
	ld.global.f32 	%f9, [%rd7+8];
	fma.rn.f32 	%f10, %f8, %f9, %f7;
	ld.shared.f32 	%f11, [%r4+12];
	ld.global.f32 	%f12, [%rd7+12];
	fma.rn.f32 	%f13, %f11, %f12, %f10;
	ld.shared.f32 	%f14, [%r4+16];
	ld.global.f32 	%f15, [%rd7+16];
	fma.rn.f32 	%f16, %f14, %f15, %f13;
	cvta.to.global.u64 	%rd8, %rd3;
	mul.wide.s32 	%rd9, %r8, 4;
	add.s64 	%rd10, %rd8, %rd9;
	st.global.f32 	[%rd10], %f16;
$L__BB1_5:
	ret;

}


// ===== COMPILED SASS (sm_100) =====

	.target	sm_100

	.elftype	@"ET_EXEC"


//--------------------- .note.nv.tkinfo           --------------------------
	.section	.note.nv.tkinfo,"",@"SHT_NOTE"
	.sectionflags	@"SHF_NOTE_NV_TKINFO"
	.tkinfo
        /*0018*/ 	.word	0x00000002
        /*0030*/ 	.string	""
        /*0030*/ 	.string	"ptxas"
        /*0030*/ 	.string	"Cuda compilation tools, release 13.0, V13.0.88"
        /*0030*/ 	.string	"Build cuda_13.0.r13.0/compiler.36424714_0"
        /*0030*/ 	.string	"-arch sm_100 -m 64 "



//--------------------- .note.nv.cuinfo           --------------------------
	.section	.note.nv.cuinfo,"",@"SHT_NOTE"
	.sectionflags	@"SHF_NOTE_NV_CUINFO"
        /*0018*/ 	.short	0x0002
        /*001a*/ 	.short	0x0064
        /*001c*/ 	.short	0x0082
	.zero		2


//--------------------- .nv.info                  --------------------------
	.section	.nv.info,"",@"SHT_CUDA_INFO"
	.align	4


	//----- nvinfo : EIATTR_REGCOUNT
	.align		4
        /*0000*/ 	.byte	0x04, 0x2f
        /*0002*/ 	.short	(.L_1 - .L_0)
	.align		4
.L_0:
        /*0004*/ 	.word	index@(_Z20convolution_1D_basicPfS_S_i)
        /*0008*/ 	.word	0x00000020


	//----- nvinfo : EIATTR_FRAME_SIZE
	.align		4
.L_1:
        /*000c*/ 	.byte	0x04, 0x11
        /*000e*/ 	.short	(.L_3 - .L_2)
	.align		4
.L_2:
        /*0010*/ 	.word	index@(_Z20convolution_1D_basicPfS_S_i)
        /*0014*/ 	.word	0x00000000


	//----- nvinfo : EIATTR_REGCOUNT
	.align		4
.L_3:
        /*0018*/ 	.byte	0x04, 0x2f
        /*001a*/ 	.short	(.L_5 - .L_4)
	.align		4
.L_4:
        /*001c*/ 	.word	index@(_Z20convolution_1D_tiledPfS_S_i)
        /*0020*/ 	.word	0x00000014


	//----- nvinfo : EIATTR_FRAME_SIZE
	.align		4
.L_5:
        /*0024*/ 	.byte	0x04, 0x11
        /*0026*/ 	.short	(.L_7 - .L_6)
	.align		4
.L_6:
        /*0028*/ 	.word	index@(_Z20convolution_1D_tiledPfS_S_i)
        /*002c*/ 	.word	0x00000000


	//----- nvinfo : EIATTR_MIN_STACK_SIZE
	.align		4
.L_7:
        /*0030*/ 	.byte	0x04, 0x12
        /*0032*/ 	.short	(.L_9 - .L_8)
	.align		4
.L_8:
        /*0034*/ 	.word	index@(_Z20convolution_1D_tiledPfS_S_i)
        /*0038*/ 	.word	0x00000000


	//----- nvinfo : EIATTR_MIN_STACK_SIZE
	.align		4
.L_9:
        /*003c*/ 	.byte	0x04, 0x12
        /*003e*/ 	.short	(.L_11 - .L_10)
	.align		4
.L_10:
        /*0040*/ 	.word	index@(_Z20convolution_1D_basicPfS_S_i)
        /*0044*/ 	.word	0x00000000
.L_11:


//--------------------- .nv.compat                --------------------------
	.section	.nv.compat,"",@"SHT_CUDA_COMPAT_INFO"
	.align	4
        /*0000*/ 	.byte	0x02, 0x09, 0x00, 0x00, 0x02, 0x02, 0x01, 0x00, 0x02, 0x05, 0x05, 0x00, 0x03, 0x07, 0x01, 0x01
        /*0010*/ 	.byte	0x02, 0x03, 0x00, 0x00, 0x02, 0x06, 0x01, 0x00, 0x04, 0x0b, 0x08, 0x00, 0x09, 0x00, 0x00, 0x00
        /*0020*/ 	.byte	0x00, 0x00, 0x00, 0x00


//--------------------- .nv.info._Z20convolution_1D_tiledPfS_S_i --------------------------
	.section	.nv.info._Z20convolution_1D_tiledPfS_S_i,"",@"SHT_CUDA_INFO"
	.sectionflags	@""
	.align	4


	//----- nvinfo : EIATTR_CUDA_API_VERSION
	.align		4
        /*0000*/ 	.byte	0x04, 0x37
        /*0002*/ 	.short	(.L_13 - .L_12)
.L_12:
        /*0004*/ 	.word	0x00000082


	//----- nvinfo : EIATTR_KPARAM_INFO
	.align		4
.L_13:
        /*0008*/ 	.byte	0x04, 0x17
        /*000a*/ 	.short	(.L_15 - .L_14)
.L_14:
        /*000c*/ 	.word	0x00000000
        /*0010*/ 	.short	0x0003
        /*0012*/ 	.short	0x0018
        /*0014*/ 	.byte	0x00, 0xf0, 0x11, 0x00


	//----- nvinfo : EIATTR_KPARAM_INFO
	.align		4
.L_15:
        /*0018*/ 	.byte	0x04, 0x17
        /*001a*/ 	.short	(.L_17 - .L_16)
.L_16:
        /*001c*/ 	.word	0x00000000
        /*0020*/ 	.short	0x0002
        /*0022*/ 	.short	0x0010
        /*0024*/ 	.byte	0x00, 0xf5, 0x21, 0x00


	//----- nvinfo : EIATTR_KPARAM_INFO
	.align		4
.L_17:
        /*0028*/ 	.byte	0x04, 0x17
        /*002a*/ 	.short	(.L_19 - .L_18)
.L_18:
        /*002c*/ 	.word	0x00000000
        /*0030*/ 	.short	0x0001
        /*0032*/ 	.short	0x0008
        /*0034*/ 	.byte	0x00, 0xf5, 0x21, 0x00


	//----- nvinfo : EIATTR_KPARAM_INFO
	.align		4
.L_19:
        /*0038*/ 	.byte	0x04, 0x17
        /*003a*/ 	.short	(.L_21 - .L_20)
.L_20:
        /*003c*/ 	.word	0x00000000
        /*0040*/ 	.short	0x0000
        /*0042*/ 	.short	0x0000
        /*0044*/ 	.byte	0x00, 0xf5, 0x21, 0x00


	//----- nvinfo : EIATTR_SPARSE_MMA_MASK
	.align		4
.L_21:
        /*0048*/ 	.byte	0x03, 0x50
        /*004a*/ 	.short	0x0000


	//----- nvinfo : EIATTR_MAXREG_COUNT
	.align		4
        /*004c*/ 	.byte	0x03, 0x1b
        /*004e*/ 	.short	0x00ff


	//----- nvinfo : EIATTR_NUM_BARRIERS
	.align		4
        /*0050*/ 	.byte	0x02, 0x4c
        /*0052*/ 	.byte	0x01
	.zero		1


	//----- nvinfo : EIATTR_MERCURY_ISA_VERSION
	.align		4
        /*0054*/ 	.byte	0x03, 0x5f
        /*0056*/ 	.short	0x0101


	//----- nvinfo : EIATTR_VRC_CTA_INIT_COUNT
	.align		4
        /*0058*/ 	.byte	0x02, 0x4a
	.zero		1
	.zero		1


	//----- nvinfo : EIATTR_EXIT_INSTR_OFFSETS
	.align		4
        /*005c*/ 	.byte	0x04, 0x1c
        /*005e*/ 	.short	(.L_23 - .L_22)


	//   ....[0]....
.L_22:
        /*0060*/ 	.word	0x00000150


	//   ....[1]....
        /*0064*/ 	.word	0x00000290


	//----- nvinfo : EIATTR_CBANK_PARAM_SIZE
	.align		4
.L_23:
        /*0068*/ 	.byte	0x03, 0x19
        /*006a*/ 	.short	0x001c


	//----- nvinfo : EIATTR_PARAM_CBANK
	.align		4
        /*006c*/ 	.byte	0x04, 0x0a
        /*006e*/ 	.short	(.L_25 - .L_24)
	.align		4
.L_24:
        /*0070*/ 	.word	index@(.nv.constant0._Z20convolution_1D_tiledPfS_S_i)
        /*0074*/ 	.short	0x0380
        /*0076*/ 	.short	0x001c


	//----- nvinfo : EIATTR_SW_WAR
	.align		4
.L_25:
        /*0078*/ 	.byte	0x04, 0x36
        /*007a*/ 	.short	(.L_27 - .L_26)
.L_26:
        /*007c*/ 	.word	0x00000008
.L_27:


//--------------------- .nv.info._Z20convolution_1D_basicPfS_S_i --------------------------
	.section	.nv.info._Z20convolution_1D_basicPfS_S_i,"",@"SHT_CUDA_INFO"
	.sectionflags	@""
	.align	4


	//----- nvinfo : EIATTR_CUDA_API_VERSION
	.align		4
        /*0000*/ 	.byte	0x04, 0x37
        /*0002*/ 	.short	(.L_29 - .L_28)
.L_28:
        /*0004*/ 	.word	0x00000082


	//----- nvinfo : EIATTR_KPARAM_INFO
	.align		4
.L_29:
        /*0008*/ 	.byte	0x04, 0x17
        /*000a*/ 	.short	(.L_31 - .L_30)
.L_30:
        /*000c*/ 	.word	0x00000000
        /*0010*/ 	.short	0x0003
        /*0012*/ 	.short	0x0018
        /*0014*/ 	.byte	0x00, 0xf0, 0x11, 0x00


	//----- nvinfo : EIATTR_KPARAM_INFO
	.align		4
.L_31:
        /*0018*/ 	.byte	0x04, 0x17
        /*001a*/ 	.short	(.L_33 - .L_32)
.L_32:
        /*001c*/ 	.word	0x00000000
        /*0020*/ 	.short	0x0002
        /*0022*/ 	.short	0x0010
        /*0024*/ 	.byte	0x00, 0xf5, 0x21, 0x00


	//----- nvinfo : EIATTR_KPARAM_INFO
	.align		4
.L_33:
        /*0028*/ 	.byte	0x04, 0x17
        /*002a*/ 	.short	(.L_35 - .L_34)
.L_34:
        /*002c*/ 	.word	0x00000000
        /*0030*/ 	.short	0x0001
        /*0032*/ 	.short	0x0008
        /*0034*/ 	.byte	0x00, 0xf5, 0x21, 0x00


	//----- nvinfo : EIATTR_KPARAM_INFO
	.align		4
.L_35:
        /*0038*/ 	.byte	0x04, 0x17
        /*003a*/ 	.short	(.L_37 - .L_36)
.L_36:
        /*003c*/ 	.word	0x00000000
        /*0040*/ 	.short	0x0000
        /*0042*/ 	.short	0x0000
        /*0044*/ 	.byte	0x00, 0xf5, 0x21, 0x00


	//----- nvinfo : EIATTR_SPARSE_MMA_MASK
	.align		4
.L_37:
        /*0048*/ 	.byte	0x03, 0x50
        /*004a*/ 	.short	0x0000


	//----- nvinfo : EIATTR_MAXREG_COUNT
	.align		4
        /*004c*/ 	.byte	0x03, 0x1b
        /*004e*/ 	.short	0x00ff


	//----- nvinfo : EIATTR_MERCURY_ISA_VERSION
	.align		4
        /*0050*/ 	.byte	0x03, 0x5f
        /*0052*/ 	.short	0x0101


	//----- nvinfo : EIATTR_VRC_CTA_INIT_COUNT
	.align		4
        /*0054*/ 	.byte	0x02, 0x4a
	.zero		1
	.zero		1


	//----- nvinfo : EIATTR_EXIT_INSTR_OFFSETS
	.align		4
        /*0058*/ 	.byte	0x04, 0x1c
        /*005a*/ 	.short	(.L_39 - .L_38)


	//   ....[0]....
.L_38:
        /*005c*/ 	.word	0x00000070


	//   ....[1]....
        /*0060*/ 	.word	0x00000380


	//----- nvinfo : EIATTR_CBANK_PARAM_SIZE
	.align		4
.L_39:
        /*0064*/ 	.byte	0x03, 0x19
        /*0066*/ 	.short	0x001c


	//----- nvinfo : EIATTR_PARAM_CBANK
	.align		4
        /*0068*/ 	.byte	0x04, 0x0a
        /*006a*/ 	.short	(.L_41 - .L_40)
	.align		4
.L_40:
        /*006c*/ 	.word	index@(.nv.constant0._Z20convolution_1D_basicPfS_S_i)
        /*0070*/ 	.short	0x0380
        /*0072*/ 	.short	0x001c


	//----- nvinfo : EIATTR_SW_WAR
	.align		4
.L_41:
        /*0074*/ 	.byte	0x04, 0x36
        /*0076*/ 	.short	(.L_43 - .L_42)
.L_42:
        /*0078*/ 	.word	0x00000008
.L_43:


//--------------------- .nv.callgraph             --------------------------
	.section	.nv.callgraph,"",@"SHT_CUDA_CALLGRAPH"
	.align	4
	.sectionentsize	8
	.align		4
        /*0000*/ 	.word	0x00000000
	.align		4
        /*0004*/ 	.word	0xffffffff
	.align		4
        /*0008*/ 	.word	0x00000000
	.align		4
        /*000c*/ 	.word	0xfffffffe
	.align		4
        /*0010*/ 	.word	0x00000000
	.align		4
        /*0014*/ 	.word	0xfffffffd
	.align		4
        /*0018*/ 	.word	0x00000000
	.align		4
        /*001c*/ 	.word	0xfffffffc


//--------------------- .text._Z20convolution_1D_tiledPfS_S_i --------------------------
	.section	.text._Z20convolution_1D_tiledPfS_S_i,"ax",@progbits
	.align	128
        .global         _Z20convolution_1D_tiledPfS_S_i
        .type           _Z20convolution_1D_tiledPfS_S_i,@function
        .size           _Z20convolution_1D_tiledPfS_S_i,(.L_x_2 - _Z20convolution_1D_tiledPfS_S_i)
        .other          _Z20convolution_1D_tiledPfS_S_i,@"STO_CUDA_ENTRY STV_DEFAULT"
_Z20convolution_1D_tiledPfS_S_i:
.text._Z20convolution_1D_tiledPfS_S_i:
[----:B------:R-:W-:Y:S01]  /*0000*/  LDC R1, c[0x0][0x37c] ;  /* 0x0000df00ff017b82 */ /* 0x000fe20000000800 */
[----:B------:R-:W0:Y:S01]  /*0010*/  S2R R6, SR_TID.X ;  /* 0x0000000000067919 */ /* 0x000e220000002100 */
[----:B------:R-:W1:Y:S01]  /*0020*/  LDCU UR8, c[0x0][0x398] ;  /* 0x00007300ff0877ac */ /* 0x000e620008000800 */
[----:B------:R-:W0:Y:S01]  /*0030*/  S2R R7, SR_CTAID.X ;  /* 0x0000000000077919 */ /* 0x000e220000002500 */
[----:B------:R-:W2:Y:S01]  /*0040*/  LDCU.64 UR6, c[0x0][0x358] ;  /* 0x00006b00ff0677ac */ /* 0x000ea20008000a00 */
[----:B0-----:R-:W-:-:S05]  /*0050*/  IMAD R7, R7, 0xfc, R6 ;  /* 0x000000fc07077824 */ /* 0x001fca00078e0206 */
[----:B------:R-:W-:-:S04]  /*0060*/  IADD3 R5, PT, PT, R7, -0x2, RZ ;  /* 0xfffffffe07057810 */ /* 0x000fc80007ffe0ff */
[----:B-1----:R-:W-:-:S04]  /*0070*/  ISETP.GE.AND P0, PT, R5, UR8, PT ;  /* 0x0000000805007c0c */ /* 0x002fc8000bf06270 */
[----:B------:R-:W-:-:S13]  /*0080*/  ISETP.LT.OR P0, PT, R7, 0x2, P0 ;  /* 0x000000020700780c */ /* 0x000fda0000701670 */
[----:B------:R-:W0:Y:S02]  /*0090*/  @!P0 LDC.64 R2, c[0x0][0x380] ;  /* 0x0000e000ff028b82 */ /* 0x000e240000000a00 */
[----:B0-----:R-:W-:-:S06]  /*00a0*/  @!P0 IMAD.WIDE.U32 R2, R5, 0x4, R2 ;  /* 0x0000000405028825 */ /* 0x001fcc00078e0002 */
[----:B--2---:R-:W2:Y:S01]  /*00b0*/  @!P0 LDG.E R3, desc[UR6][R2.64] ;  /* 0x0000000602038981 */ /* 0x004ea2000c1e1900 */
[----:B------:R-:W0:Y:S01]  /*00c0*/  S2UR UR5, SR_CgaCtaId ;  /* 0x00000000000579c3 */ /* 0x000e220000008800 */
[----:B------:R-:W-:Y:S01]  /*00d0*/  UMOV UR4, 0x400 ;  /* 0x0000040000047882 */ /* 0x000fe20000000000 */
[----:B------:R-:W-:-:S04]  /*00e0*/  ISETP.GE.AND P1, PT, R7, UR8, PT ;  /* 0x0000000807007c0c */ /* 0x000fc8000bf26270 */
[----:B------:R-:W-:Y:S01]  /*00f0*/  ISETP.GT.U32.OR P1, PT, R6, 0xfb, P1 ;  /* 0x000000fb0600780c */ /* 0x000fe20000f24470 */
[----:B0-----:R-:W-:-:S06]  /*0100*/  ULEA UR4, UR5, UR4, 0x18 ;  /* 0x0000000405047291 */ /* 0x001fcc000f8ec0ff */
[----:B------:R-:W-:-:S05]  /*0110*/  LEA R6, R6, UR4, 0x2 ;  /* 0x0000000406067c11 */ /* 0x000fca000f8e10ff */
[----:B--2---:R0:W-:Y:S04]  /*0120*/  @!P0 STS [R6], R3 ;  /* 0x0000000306008388 */ /* 0x0041e80000000800 */
[----:B------:R0:W-:Y:S01]  /*0130*/  @P0 STS [R6], RZ ;  /* 0x000000ff06000388 */ /* 0x0001e20000000800 */
[----:B------:R-:W-:Y:S06]  /*0140*/  BAR.SYNC.DEFER_BLOCKING 0x0 ;  /* 0x0000000000007b1d */ /* 0x000fec0000010000 */
[----:B------:R-:W-:Y:S05]  /*0150*/  @P1 EXIT ;  /* 0x000000000000194d */ /* 0x000fea0003800000 */
[----:B------:R-:W1:Y:S01]  /*0160*/  LDC.64 R4, c[0x0][0x388] ;  /* 0x0000e200ff047b82 */ /* 0x000e620000000a00 */
[----:B------:R-:W2:Y:S04]  /*0170*/  LDS R0, [R6] ;  /* 0x0000000006007984 */ /* 0x000ea80000000800 */
[----:B------:R-:W3:Y:S03]  /*0180*/  LDS R11, [R6+0x4] ;  /* 0x00000400060b7984 */ /* 0x000ee60000000800 */
[----:B0-----:R-:W0:Y:S01]  /*0190*/  LDC.64 R2, c[0x0][0x390] ;  /* 0x0000e400ff027b82 */ /* 0x001e220000000a00 */
[----:B------:R-:W4:Y:S04]  /*01a0*/  LDS R13, [R6+0x8] ;  /* 0x00000800060d7984 */ /* 0x000f280000000800 */
[----:B------:R-:W5:Y:S04]  /*01b0*/  LDS R15, [R6+0xc] ;  /* 0x00000c00060f7984 */ /* 0x000f680000000800 */
[----:B------:R-:W5:Y:S04]  /*01c0*/  LDS R17, [R6+0x10] ;  /* 0x0000100006117984 */ /* 0x000f680000000800 */
[----:B-1----:R-:W2:Y:S04]  /*01d0*/  LDG.E R9, desc[UR6][R4.64] ;  /* 0x0000000604097981 */ /* 0x002ea8000c1e1900 */
[----:B------:R-:W3:Y:S04]  /*01e0*/  LDG.E R8, desc[UR6][R4.64+0x4] ;  /* 0x0000040604087981 */ /* 0x000ee8000c1e1900 */
[----:B------:R-:W4:Y:S04]  /*01f0*/  LDG.E R10, desc[UR6][R4.64+0x8] ;  /* 0x00000806040a7981 */ /* 0x000f28000c1e1900 */
[----:B------:R-:W5:Y:S04]  /*0200*/  LDG.E R12, desc[UR6][R4.64+0xc] ;  /* 0x00000c06040c7981 */ /* 0x000f68000c1e1900 */
[----:B------:R-:W5:Y:S01]  /*0210*/  LDG.E R14, desc[UR6][R4.64+0x10] ;  /* 0x00001006040e7981 */ /* 0x000f62000c1e1900 */
[----:B0-----:R-:W-:-:S04]  /*0220*/  IMAD.WIDE R2, R7, 0x4, R2 ;  /* 0x0000000407027825 */ /* 0x001fc800078e0202 */
[----:B--2---:R-:W-:-:S04]  /*0230*/  FFMA R0, R0, R9, RZ ;  /* 0x0000000900007223 */ /* 0x004fc800000000ff */
[----:B---3--:R-:W-:-:S04]  /*0240*/  FFMA R0, R11, R8, R0 ;  /* 0x000000080b007223 */ /* 0x008fc80000000000 */
[----:B----4-:R-:W-:-:S04]  /*0250*/  FFMA R0, R13, R10, R0 ;  /* 0x0000000a0d007223 */ /* 0x010fc80000000000 */
[----:B-----5:R-:W-:-:S04]  /*0260*/  FFMA R0, R15, R12, R0 ;  /* 0x0000000c0f007223 */ /* 0x020fc80000000000 */
[----:B------:R-:W-:-:S05]  /*0270*/  FFMA R17, R17, R14, R0 ;  /* 0x0000000e11117223 */ /* 0x000fca0000000000 */
[----:B------:R-:W-:Y:S01]  /*0280*/  STG.E desc[UR6][R2.64], R17 ;  /* 0x0000001102007986 */ /* 0x000fe2000c101906 */
[----:B------:R-:W-:Y:S05]  /*0290*/  EXIT ;  /* 0x000000000000794d */ /* 0x000fea0003800000 */
.L_x_0:
[----:B------:R-:W-:-:S00]  /*02a0*/  BRA `(.L_x_0) ;  /* 0xfffffffc00fc7947 */ /* 0x000fc0000383ffff */
[----:B------:R-:W-:-:S00]  /*02b0*/  NOP ;  /* 0x0000000000007918 */ /* 0x000fc00000000000 */
        /* <DEDUP_REMOVED lines=12> */
.L_x_2:


//--------------------- .text._Z20convolution_1D_basicPfS_S_i --------------------------
	.section	.text._Z20convolution_1D_basicPfS_S_i,"ax",@progbits
	.align	128
        .global         _Z20convolution_1D_basicPfS_S_i
        .type           _Z20convolution_1D_basicPfS_S_i,@function
        .size           _Z20convolution_1D_basicPfS_S_i,(.L_x_3 - _Z20convolution_1D_basicPfS_S_i)
        .other          _Z20convolution_1D_basicPfS_S_i,@"STO_CUDA_ENTRY STV_DEFAULT"
_Z20convolution_1D_basicPfS_S_i:
.text._Z20convolution_1D_basicPfS_S_i:
[----:B------:R-:W-:Y:S01]  /*0000*/  LDC R1, c[0x0][0x37c] ;  /* 0x0000df00ff017b82 */ /* 0x000fe20000000800 */
[----:B------:R-:W0:Y:S07]  /*0010*/  S2R R0, SR_TID.X ;  /* 0x0000000000007919 */ /* 0x000e2e0000002100 */
[----:B------:R-:W0:Y:S01]  /*0020*/  S2UR UR4, SR_CTAID.X ;  /* 0x00000000000479c3 */ /* 0x000e220000002500 */
[----:B------:R-:W1:Y:S07]  /*0030*/  LDCU UR6, c[0x0][0x398] ;  /* 0x00007300ff0677ac */ /* 0x000e6e0008000800 */
[----:B------:R-:W0:Y:S02]  /*0040*/  LDC R21, c[0x0][0x360] ;  /* 0x0000d800ff157b82 */ /* 0x000e240000000800 */
[----:B0-----:R-:W-:-:S05]  /*0050*/  IMAD R21, R21, UR4, R0 ;  /* 0x0000000415157c24 */ /* 0x001fca000f8e0200 */
[----:B-1----:R-:W-:-:S13]  /*0060*/  ISETP.GE.AND P0, PT, R21, UR6, PT ;  /* 0x0000000615007c0c */ /* 0x002fda000bf06270 */
[----:B------:R-:W-:Y:S05]  /*0070*/  @P0 EXIT ;  /* 0x000000000000094d */ /* 0x000fea0003800000 */
[C---:B------:R-:W-:Y:S01]  /*0080*/  IADD3 R29, PT, PT, R21.reuse, -0x2, RZ ;  /* 0xfffffffe151d7810 */ /* 0x040fe20007ffe0ff */
[----:B------:R-:W0:Y:S01]  /*0090*/  LDCU.64 UR4, c[0x0][0x358] ;  /* 0x00006b00ff0477ac */ /* 0x000e220008000a00 */
[----:B------:R-:W-:Y:S02]  /*00a0*/  ISETP.GT.AND P1, PT, R21, UR6, PT ;  /* 0x0000000615007c0c */ /* 0x000fe4000bf24270 */
[----:B------:R-:W-:Y:S02]  /*00b0*/  ISETP.GE.AND P0, PT, R29, UR6, PT ;  /* 0x000000061d007c0c */ /* 0x000fe4000bf06270 */
[C---:B------:R-:W-:Y:S02]  /*00c0*/  IADD3 R25, PT, PT, R21.reuse, 0x1, RZ ;  /* 0x0000000115197810 */ /* 0x040fe40007ffe0ff */
[C---:B------:R-:W-:Y:S02]  /*00d0*/  ISETP.LT.OR P0, PT, R21.reuse, 0x2, P0 ;  /* 0x000000021500780c */ /* 0x040fe40000701670 */
[----:B------:R-:W-:-:S02]  /*00e0*/  ISETP.LT.OR P1, PT, R21, 0x1, P1 ;  /* 0x000000011500780c */ /* 0x000fc40000f21670 */
[C---:B------:R-:W-:Y:S02]  /*00f0*/  ISETP.GE.AND P4, PT, R21.reuse, RZ, PT ;  /* 0x000000ff1500720c */ /* 0x040fe40003f86270 */
[----:B------:R-:W-:Y:S02]  /*0100*/  IADD3 R23, PT, PT, R21, 0x2, RZ ;  /* 0x0000000215177810 */ /* 0x000fe40007ffe0ff */
[----:B------:R-:W-:Y:S02]  /*0110*/  ISETP.GE.AND P3, PT, R25, UR6, PT ;  /* 0x0000000619007c0c */ /* 0x000fe4000bf66270 */
[----:B------:R-:W-:Y:S02]  /*0120*/  ISETP.GE.AND P2, PT, R23, UR6, PT ;  /* 0x0000000617007c0c */ /* 0x000fe4000bf46270 */
[C---:B------:R-:W-:Y:S01]  /*0130*/  ISETP.LT.OR P3, PT, R21.reuse, -0x1, P3 ;  /* 0xffffffff1500780c */ /* 0x040fe20001f61670 */
[----:B------:R-:W1:Y:S01]  /*0140*/  @!P0 LDC.64 R26, c[0x0][0x380] ;  /* 0x0000e000ff1a8b82 */ /* 0x000e620000000a00 */
[----:B------:R-:W-:-:S02]  /*0150*/  ISETP.LT.OR P2, PT, R21, -0x2, P2 ;  /* 0xfffffffe1500780c */ /* 0x000fc40001741670 */
[----:B------:R-:W-:-:S05]  /*0160*/  @!P1 IADD3 R0, PT, PT, R21, -0x1, RZ ;  /* 0xffffffff15009810 */ /* 0x000fca0007ffe0ff */
[----:B------:R-:W2:Y:S08]  /*0170*/  @!P1 LDC.64 R8, c[0x0][0x380] ;  /* 0x0000e000ff089b82 */ /* 0x000eb00000000a00 */
[----:B------:R-:W3:Y:S08]  /*0180*/  @!P0 LDC.64 R18, c[0x0][0x388] ;  /* 0x0000e200ff128b82 */ /* 0x000ef00000000a00 */
[----:B------:R-:W4:Y:S01]  /*0190*/  @P4 LDC.64 R16, c[0x0][0x380] ;  /* 0x0000e000ff104b82 */ /* 0x000f220000000a00 */
[----:B-1----:R-:W-:-:S07]  /*01a0*/  @!P0 IMAD.WIDE.U32 R26, R29, 0x4, R26 ;  /* 0x000000041d1a8825 */ /* 0x002fce00078e001a */
[----:B------:R-:W1:Y:S01]  /*01b0*/  @!P1 LDC.64 R14, c[0x0][0x388] ;  /* 0x0000e200ff0e9b82 */ /* 0x000e620000000a00 */
[----:B--2---:R-:W-:Y:S02]  /*01c0*/  @!P1 IMAD.WIDE.U32 R8, R0, 0x4, R8 ;  /* 0x0000000400089825 */ /* 0x004fe400078e0008 */
[----:B0-----:R-:W2:Y:S04]  /*01d0*/  @!P0 LDG.E R0, desc[UR4][R26.64] ;  /* 0x000000041a008981 */ /* 0x001ea8000c1e1900 */
[----:B------:R-:W5:Y:S01]  /*01e0*/  @!P1 LDG.E R8, desc[UR4][R8.64] ;  /* 0x0000000408089981 */ /* 0x000f62000c1e1900 */
[----:B------:R-:W0:Y:S03]  /*01f0*/  @!P3 LDC.64 R2, c[0x0][0x380] ;  /* 0x0000e000ff02bb82 */ /* 0x000e260000000a00 */
[----:B---3--:R-:W2:Y:S05]  /*0200*/  @!P0 LDG.E R19, desc[UR4][R18.64] ;  /* 0x0000000412138981 */ /* 0x008eaa000c1e1900 */
[----:B------:R-:W3:Y:S08]  /*0210*/  @P4 LDC.64 R10, c[0x0][0x388] ;  /* 0x0000e200ff0a4b82 */ /* 0x000ef00000000a00 */
[----:B------:R-:W3:Y:S08]  /*0220*/  @!P2 LDC.64 R12, c[0x0][0x380] ;  /* 0x0000e000ff0cab82 */ /* 0x000ef00000000a00 */
[----:B------:R-:W3:Y:S08]  /*0230*/  @!P3 LDC.64 R6, c[0x0][0x388] ;  /* 0x0000e200ff06bb82 */ /* 0x000ef00000000a00 */
[----:B------:R-:W3:Y:S01]  /*0240*/  @!P2 LDC.64 R4, c[0x0][0x388] ;  /* 0x0000e200ff04ab82 */ /* 0x000ee20000000a00 */
[----:B----4-:R-:W-:Y:S01]  /*0250*/  @P4 IMAD.WIDE.U32 R16, R21, 0x4, R16 ;  /* 0x0000000415104825 */ /* 0x010fe200078e0010 */
[----:B-1----:R-:W5:Y:S03]  /*0260*/  @!P1 LDG.E R15, desc[UR4][R14.64+0x4] ;  /* 0x000004040e0f9981 */ /* 0x002f66000c1e1900 */
[----:B0-----:R-:W-:Y:S01]  /*0270*/  @!P3 IMAD.WIDE.U32 R2, R25, 0x4, R2 ;  /* 0x000000041902b825 */ /* 0x001fe200078e0002 */
[----:B---3--:R-:W3:Y:S04]  /*0280*/  @P4 LDG.E R10, desc[UR4][R10.64+0x8] ;  /* 0x000008040a0a4981 */ /* 0x008ee8000c1e1900 */
[----:B------:R-:W3:Y:S01]  /*0290*/  @P4 LDG.E R16, desc[UR4][R16.64] ;  /* 0x0000000410104981 */ /* 0x000ee2000c1e1900 */
[----:B------:R-:W-:-:S02]  /*02a0*/  @!P2 IMAD.WIDE.U32 R12, R23, 0x4, R12 ;  /* 0x00000004170ca825 */ /* 0x000fc400078e000c */
[----:B------:R-:W0:Y:S01]  /*02b0*/  LDC.64 R22, c[0x0][0x390] ;  /* 0x0000e400ff167b82 */ /* 0x000e220000000a00 */
[----:B------:R-:W4:Y:S04]  /*02c0*/  @!P3 LDG.E R2, desc[UR4][R2.64] ;  /* 0x000000040202b981 */ /* 0x000f28000c1e1900 */
[----:B------:R-:W4:Y:S04]  /*02d0*/  @!P3 LDG.E R6, desc[UR4][R6.64+0xc] ;  /* 0x00000c040606b981 */ /* 0x000f28000c1e1900 */
[----:B------:R-:W4:Y:S04]  /*02e0*/  @!P2 LDG.E R12, desc[UR4][R12.64] ;  /* 0x000000040c0ca981 */ /* 0x000f28000c1e1900 */
[----:B------:R-:W4:Y:S01]  /*02f0*/  @!P2 LDG.E R4, desc[UR4][R4.64+0x10] ;  /* 0x000010040404a981 */ /* 0x000f22000c1e1900 */
[----:B------:R-:W-:-:S02]  /*0300*/  HFMA2 R25, -RZ, RZ, 0, 0 ;  /* 0x00000000ff197431 */ /* 0x000fc400000001ff */
[----:B--2---:R-:W-:-:S04]  /*0310*/  @!P0 FFMA R25, R0, R19, RZ ;  /* 0x0000001300198223 */ /* 0x004fc800000000ff */
[----:B-----5:R-:W-:-:S04]  /*0320*/  @!P1 FFMA R25, R8, R15, R25 ;  /* 0x0000000f08199223 */ /* 0x020fc80000000019 */
[----:B---3--:R-:W-:Y:S01]  /*0330*/  @P4 FFMA R25, R16, R10, R25 ;  /* 0x0000000a10194223 */ /* 0x008fe20000000019 */
[----:B0-----:R-:W-:-:S04]  /*0340*/  IMAD.WIDE R8, R21, 0x4, R22 ;  /* 0x0000000415087825 */ /* 0x001fc800078e0216 */
[----:B----4-:R-:W-:-:S04]  /*0350*/  @!P3 FFMA R25, R2, R6, R25 ;  /* 0x000000060219b223 */ /* 0x010fc80000000019 */
[----:B------:R-:W-:-:S05]  /*0360*/  @!P2 FFMA R25, R12, R4, R25 ;  /* 0x000000040c19a223 */ /* 0x000fca0000000019 */
[----:B------:R-:W-:Y:S01]  /*0370*/  STG.E desc[UR4][R8.64], R25 ;  /* 0x0000001908007986 */ /* 0x000fe2000c101904 */
[----:B------:R-:W-:Y:S05]  /*0380*/  EXIT ;  /* 0x000000000000794d */ /* 0x000fea0003800000 */
.L_x_1:
        /* <DEDUP_REMOVED lines=15> */
.L_x_3:


//--------------------- .nv.shared._Z20convolution_1D_tiledPfS_S_i --------------------------
	.section	.nv.shared._Z20convolution_1D_tiledPfS_S_i,"aw",@nobits
	.sectionflags	@""
	.align	4
.nv.shared._Z20convolution_1D_tiledPfS_S_i:
	.zero		2048


//--------------------- .nv.shared.reserved.0     --------------------------
	.section	.nv.shared.reserved.0,"aw",@nobits
	.weak		__nv_reservedSMEM_offset_0_alias
	.size		__nv_reservedSMEM_offset_0_alias, 0, 64
	.other		__nv_reservedSMEM_offset_0_alias,@"STO_CUDA_RESERVED_SHARED STV_DEFAULT"
__nv_reservedSMEM_offset_0_alias:
	.zero		0
	.zero		64


//--------------------- .nv.constant0._Z20convolution_1D_tiledPfS_S_i --------------------------
	.section	.nv.constant0._Z20convolution_1D_tiledPfS_S_i,"a",@progbits
	.sectionflags	@""
	.align	4
.nv.constant0._Z20convolution_1D_tiledPfS_S_i:
	.zero		924


//--------------------- .nv.constant0._Z20convolution_1D_basicPfS_S_i --------------------------
	.section	.nv.constant0._Z20convolution_1D_basicPfS_S_i,"a",@progbits
	.sectionflags	@""
	.align	4
.nv.constant0._Z20convolution_1D_basicPfS_S_i:
	.zero		924


//--------------------- SYMBOLS --------------------------

	.type		.nv.reservedSmem.offset0,@object
	.size		.nv.reservedSmem.offset0,0x4
	.type		.nv.reservedSmem.cap,@object
	.size		.nv.reservedSmem.cap,0x4
